//
// Generated by NVIDIA NVVM Compiler
//
// Compiler Build ID: CL-36424714
// Cuda compilation tools, release 13.0, V13.0.88
// Based on NVVM 20.0.0
//

.version 9.0
.target sm_100
.address_size 64

	// .globl	_Z7hwc2chwP14ImageDimensionPhS1_

.visible .entry _Z7hwc2chwP14ImageDimensionPhS1_(
	.param .u64 .ptr .align 1 _Z7hwc2chwP14ImageDimensionPhS1__param_0,
	.param .u64 .ptr .align 1 _Z7hwc2chwP14ImageDimensionPhS1__param_1,
	.param .u64 .ptr .align 1 _Z7hwc2chwP14ImageDimensionPhS1__param_2
)
{
	.reg .pred 	%p<5>;
	.reg .b16 	%rs<2>;
	.reg .b32 	%r<26>;
	.reg .b64 	%rd<11>;

	ld.param.u64 	%rd6, [_Z7hwc2chwP14ImageDimensionPhS1__param_0];
	ld.param.u64 	%rd4, [_Z7hwc2chwP14ImageDimensionPhS1__param_1];
	ld.param.u64 	%rd5, [_Z7hwc2chwP14ImageDimensionPhS1__param_2];
	cvta.to.global.u64 	%rd1, %rd6;
	mov.u32 	%r9, %ctaid.x;
	mov.u32 	%r10, %ntid.x;
	mov.u32 	%r11, %tid.x;
	mad.lo.s32 	%r12, %r9, %r10, %r11;
	and.b32  	%r1, %r12, 65535;
	ld.global.u16 	%r2, [%rd1+2];
	setp.ge.u32 	%p1, %r1, %r2;
	@%p1 bra 	$L__BB0_5;
	mov.u32 	%r13, %tid.y;
	mov.u32 	%r14, %ntid.y;
	mov.u32 	%r15, %ctaid.y;
	mad.lo.s32 	%r16, %r15, %r14, %r13;
	and.b32  	%r3, %r16, 65535;
	ld.global.u16 	%r17, [%rd1];
	setp.ge.u32 	%p2, %r3, %r17;
	@%p2 bra 	$L__BB0_5;
	mad.lo.s32 	%r4, %r3, %r2, %r1;
	ld.global.u16 	%r5, [%rd1+4];
	setp.eq.s32 	%p3, %r5, 0;
	@%p3 bra 	$L__BB0_5;
	cvta.to.global.u64 	%rd2, %rd4;
	cvta.to.global.u64 	%rd3, %rd5;
	mul.lo.s32 	%r6, %r4, %r5;
	mov.b32 	%r25, 0;
$L__BB0_4:
	add.s32 	%r19, %r6, %r25;
	cvt.u64.u32 	%rd7, %r19;
	add.s64 	%rd8, %rd2, %rd7;
	ld.global.u8 	%rs1, [%rd8];
	ld.global.u16 	%r20, [%rd1];
	ld.global.u16 	%r21, [%rd1+2];
	mul.lo.s32 	%r22, %r25, %r20;
	mad.lo.s32 	%r23, %r22, %r21, %r4;
	cvt.u64.u32 	%rd9, %r23;
	add.s64 	%rd10, %rd3, %rd9;
	st.global.u8 	[%rd10], %rs1;
	add.s32 	%r25, %r25, 1;
	ld.global.u16 	%r24, [%rd1+4];
	setp.lt.u32 	%p4, %r25, %r24;
	@%p4 bra 	$L__BB0_4;
$L__BB0_5:
	ret;

}


// ===== COMPILED SASS (sm_100) =====

	.target	sm_100

	.elftype	@"ET_EXEC"


//--------------------- .note.nv.tkinfo           --------------------------
	.section	.note.nv.tkinfo,"",@"SHT_NOTE"
	.sectionflags	@"SHF_NOTE_NV_TKINFO"
	.tkinfo
        /*0018*/ 	.word	0x00000002
        /*0030*/ 	.string	""
        /*0030*/ 	.string	"ptxas"
        /*0030*/ 	.string	"Cuda compilation tools, release 13.0, V13.0.88"
        /*0030*/ 	.string	"Build cuda_13.0.r13.0/compiler.36424714_0"
        /*0030*/ 	.string	"-arch sm_100 -m 64 "



//--------------------- .note.nv.cuinfo           --------------------------
	.section	.note.nv.cuinfo,"",@"SHT_NOTE"
	.sectionflags	@"SHF_NOTE_NV_CUINFO"
        /*0018*/ 	.short	0x0002
        /*001a*/ 	.short	0x0064
        /*001c*/ 	.short	0x0082
	.zero		2


//--------------------- .nv.info                  --------------------------
	.section	.nv.info,"",@"SHT_CUDA_INFO"
	.align	4


	//----- nvinfo : EIATTR_REGCOUNT
	.align		4
        /*0000*/ 	.byte	0x04, 0x2f
        /*0002*/ 	.short	(.L_1 - .L_0)
	.align		4
.L_0:
        /*0004*/ 	.word	index@(_Z7hwc2chwP14ImageDimensionPhS1_)
        /*0008*/ 	.word	0x0000000c


	//----- nvinfo : EIATTR_FRAME_SIZE
	.align		4
.L_1:
        /*000c*/ 	.byte	0x04, 0x11
        /*000e*/ 	.short	(.L_3 - .L_2)
	.align		4
.L_2:
        /*0010*/ 	.word	index@(_Z7hwc2chwP14ImageDimensionPhS1_)
        /*0014*/ 	.word	0x00000000


	//----- nvinfo : EIATTR_MIN_STACK_SIZE
	.align		4
.L_3:
        /*0018*/ 	.byte	0x04, 0x12
        /*001a*/ 	.short	(.L_5 - .L_4)
	.align		4
.L_4:
        /*001c*/ 	.word	index@(_Z7hwc2chwP14ImageDimensionPhS1_)
        /*0020*/ 	.word	0x00000000
.L_5:


//--------------------- .nv.compat                --------------------------
	.section	.nv.compat,"",@"SHT_CUDA_COMPAT_INFO"
	.align	4
        /*0000*/ 	.byte	0x02, 0x09, 0x00, 0x00, 0x02, 0x02, 0x01, 0x00, 0x02, 0x05, 0x05, 0x00, 0x03, 0x07, 0x01, 0x01
        /*0010*/ 	.byte	0x02, 0x03, 0x00, 0x00, 0x02, 0x06, 0x01, 0x00, 0x04, 0x0b, 0x08, 0x00, 0x09, 0x00, 0x00, 0x00
        /*0020*/ 	.byte	0x00, 0x00, 0x00, 0x00


//--------------------- .nv.info._Z7hwc2chwP14ImageDimensionPhS1_ --------------------------
	.section	.nv.info._Z7hwc2chwP14ImageDimensionPhS1_,"",@"SHT_CUDA_INFO"
	.sectionflags	@""
	.align	4


	//----- nvinfo : EIATTR_CUDA_API_VERSION
	.align		4
        /*0000*/ 	.byte	0x04, 0x37
        /*0002*/ 	.short	(.L_7 - .L_6)
.L_6:
        /*0004*/ 	.word	0x00000082


	//----- nvinfo : EIATTR_KPARAM_INFO
	.align		4
.L_7:
        /*0008*/ 	.byte	0x04, 0x17
        /*000a*/ 	.short	(.L_9 - .L_8)
.L_8:
        /*000c*/ 	.word	0x00000000
        /*0010*/ 	.short	0x0002
        /*0012*/ 	.short	0x0010
        /*0014*/ 	.byte	0x00, 0xf5, 0x21, 0x00


	//----- nvinfo : EIATTR_KPARAM_INFO
	.align		4
.L_9:
        /*0018*/ 	.byte	0x04, 0x17
        /*001a*/ 	.short	(.L_11 - .L_10)
.L_10:
        /*001c*/ 	.word	0x00000000
        /*0020*/ 	.short	0x0001
        /*0022*/ 	.short	0x0008
        /*0024*/ 	.byte	0x00, 0xf5, 0x21, 0x00


	//----- nvinfo : EIATTR_KPARAM_INFO
	.align		4
.L_11:
        /*0028*/ 	.byte	0x04, 0x17
        /*002a*/ 	.short	(.L_13 - .L_12)
.L_12:
        /*002c*/ 	.word	0x00000000
        /*0030*/ 	.short	0x0000
        /*0032*/ 	.short	0x0000
        /*0034*/ 	.byte	0x00, 0xf5, 0x21, 0x00


	//----- nvinfo : EIATTR_SPARSE_MMA_MASK
	.align		4
.L_13:
        /*0038*/ 	.byte	0x03, 0x50
        /*003a*/ 	.short	0x0000


	//----- nvinfo : EIATTR_MAXREG_COUNT
	.align		4
        /*003c*/ 	.byte	0x03, 0x1b
        /*003e*/ 	.short	0x00ff


	//----- nvinfo : EIATTR_MERCURY_ISA_VERSION
	.align		4
        /*0040*/ 	.byte	0x03, 0x5f
        /*0042*/ 	.short	0x0101


	//----- nvinfo : EIATTR_VRC_CTA_INIT_COUNT
	.align		4
        /*0044*/ 	.byte	0x02, 0x4a
	.zero		1
	.zero		1


	//----- nvinfo : EIATTR_EXIT_INSTR_OFFSETS
	.align		4
        /*0048*/ 	.byte	0x04, 0x1c
        /*004a*/ 	.short	(.L_15 - .L_14)


	//   ....[0]....
.L_14:
        /*004c*/ 	.word	0x000000a0


	//   ....[1]....
        /*0050*/ 	.word	0x00000120


	//   ....[2]....
        /*0054*/ 	.word	0x00000150


	//   ....[3]....
        /*0058*/ 	.word	0x000002a0


	//----- nvinfo : EIATTR_CBANK_PARAM_SIZE
	.align		4
.L_15:
        /*005c*/ 	.byte	0x03, 0x19
        /*005e*/ 	.short	0x0018


	//----- nvinfo : EIATTR_PARAM_CBANK
	.align		4
        /*0060*/ 	.byte	0x04, 0x0a
        /*0062*/ 	.short	(.L_17 - .L_16)
	.align		4
.L_16:
        /*0064*/ 	.word	index@(.nv.constant0._Z7hwc2chwP14ImageDimensionPhS1_)
        /*0068*/ 	.short	0x0380
        /*006a*/ 	.short	0x0018


	//----- nvinfo : EIATTR_SW_WAR
	.align		4
.L_17:
        /*006c*/ 	.byte	0x04, 0x36
        /*006e*/ 	.short	(.L_19 - .L_18)
.L_18:
        /*0070*/ 	.word	0x00000008
.L_19:


//--------------------- .nv.callgraph             --------------------------
	.section	.nv.callgraph,"",@"SHT_CUDA_CALLGRAPH"
	.align	4
	.sectionentsize	8
	.align		4
        /*0000*/ 	.word	0x00000000
	.align		4
        /*0004*/ 	.word	0xffffffff
	.align		4
        /*0008*/ 	.word	0x00000000
	.align		4
        /*000c*/ 	.word	0xfffffffe
	.align		4
        /*0010*/ 	.word	0x00000000
	.align		4
        /*0014*/ 	.word	0xfffffffd
	.align		4
        /*0018*/ 	.word	0x00000000
	.align		4
        /*001c*/ 	.word	0xfffffffc


//--------------------- .text._Z7hwc2chwP14ImageDimensionPhS1_ --------------------------
	.section	.text._Z7hwc2chwP14ImageDimensionPhS1_,"ax",@progbits
	.align	128
        .global         _Z7hwc2chwP14ImageDimensionPhS1_
        .type           _Z7hwc2chwP14ImageDimensionPhS1_,@function
        .size           _Z7hwc2chwP14ImageDimensionPhS1_,(.L_x_2 - _Z7hwc2chwP14ImageDimensionPhS1_)
        .other          _Z7hwc2chwP14ImageDimensionPhS1_,@"STO_CUDA_ENTRY STV_DEFAULT"
_Z7hwc2chwP14ImageDimensionPhS1_:
.text._Z7hwc2chwP14ImageDimensionPhS1_:
[----:B------:R-:W-:Y:S08]  /*0000*/  LDC R1, c[0x0][0x37c] ;  /* 0x0000df00ff017b82 */ /* 0x000ff00000000800 */
[----:B------:R-:W0:Y:S01]  /*0010*/  LDC.64 R2, c[0x0][0x380] ;  /* 0x0000e000ff027b82 */ /* 0x000e220000000a00 */
[----:B------:R-:W0:Y:S02]  /*0020*/  LDCU.64 UR6, c[0x0][0x358] ;  /* 0x00006b00ff0677ac */ /* 0x000e240008000a00 */
[----:B0-----:R-:W2:Y:S05]  /*0030*/  LDG.E.U16 R5, desc[UR6][R2.64+0x2] ;  /* 0x0000020602057981 */ /* 0x001eaa000c1e1500 */
[----:B------:R-:W0:Y:S01]  /*0040*/  S2UR UR4, SR_CTAID.X ;  /* 0x00000000000479c3 */ /* 0x000e220000002500 */
[----:B------:R-:W0:Y:S07]  /*0050*/  S2R R7, SR_TID.X ;  /* 0x0000000000077919 */ /* 0x000e2e0000002100 */
[----:B------:R-:W0:Y:S02]  /*0060*/  LDC R0, c[0x0][0x360] ;  /* 0x0000d800ff007b82 */ /* 0x000e240000000800 */
[----:B0-----:R-:W-:-:S05]  /*0070*/  IMAD R0, R0, UR4, R7 ;  /* 0x0000000400007c24 */ /* 0x001fca000f8e0207 */
[----:B------:R-:W-:-:S04]  /*0080*/  LOP3.LUT R0, R0, 0xffff, RZ, 0xc0, !PT ;  /* 0x0000ffff00007812 */ /* 0x000fc800078ec0ff */
[----:B--2---:R-:W-:-:S13]  /*0090*/  ISETP.GE.U32.AND P0, PT, R0, R5, PT ;  /* 0x000000050000720c */ /* 0x004fda0003f06070 */
[----:B------:R-:W-:Y:S05]  /*00a0*/  @P0 EXIT ;  /* 0x000000000000094d */ /* 0x000fea0003800000 */
[----:B------:R-:W2:Y:S01]  /*00b0*/  LDG.E.U16 R7, desc[UR6][R2.64] ;  /* 0x0000000602077981 */ /* 0x000ea2000c1e1500 */
[----:B------:R-:W0:Y:S01]  /*00c0*/  LDCU UR4, c[0x0][0x364] ;  /* 0x00006c80ff0477ac */ /* 0x000e220008000800 */
[----:B------:R-:W0:Y:S01]  /*00d0*/  S2R R4, SR_TID.Y ;  /* 0x0000000000047919 */ /* 0x000e220000002200 */
[----:B------:R-:W0:Y:S02]  /*00e0*/  S2R R9, SR_CTAID.Y ;  /* 0x0000000000097919 */ /* 0x000e240000002600 */
[----:B0-----:R-:W-:-:S05]  /*00f0*/  IMAD R4, R9, UR4, R4 ;  /* 0x0000000409047c24 */ /* 0x001fca000f8e0204 */
[----:B------:R-:W-:-:S04]  /*0100*/  LOP3.LUT R4, R4, 0xffff, RZ, 0xc0, !PT ;  /* 0x0000ffff04047812 */ /* 0x000fc800078ec0ff */
[----:B--2---:R-:W-:-:S13]  /*0110*/  ISETP.GE.U32.AND P0, PT, R4, R7, PT ;  /* 0x000000070400720c */ /* 0x004fda0003f06070 */
[----:B------:R-:W-:Y:S05]  /*0120*/  @P0 EXIT ;  /* 0x000000000000094d */ /* 0x000fea0003800000 */
[----:B------:R-:W2:Y:S02]  /*0130*/  LDG.E.U16 R7, desc[UR6][R2.64+0x4] ;  /* 0x0000040602077981 */ /* 0x000ea4000c1e1500 */
[----:B--2---:R-:W-:-:S13]  /*0140*/  ISETP.NE.AND P0, PT, R7, RZ, PT ;  /* 0x000000ff0700720c */ /* 0x004fda0003f05270 */
[----:B------:R-:W-:Y:S05]  /*0150*/  @!P0 EXIT ;  /* 0x000000000000894d */ /* 0x000fea0003800000 */
[----:B------:R-:W-:Y:S01]  /*0160*/  IMAD R0, R5, R4, R0 ;  /* 0x0000000405007224 */ /* 0x000fe200078e0200 */
[----:B------:R-:W0:Y:S03]  /*0170*/  LDCU.64 UR8, c[0x0][0x388] ;  /* 0x00007100ff0877ac */ /* 0x000e260008000a00 */
[----:B------:R-:W-:Y:S01]  /*0180*/  IMAD R8, R0, R7, RZ ;  /* 0x0000000700087224 */ /* 0x000fe200078e02ff */
[----:B------:R-:W1:Y:S01]  /*0190*/  LDCU.64 UR10, c[0x0][0x390] ;  /* 0x00007200ff0a77ac */ /* 0x000e620008000a00 */
[----:B------:R-:W-:-:S05]  /*01a0*/  UMOV UR4, URZ ;  /* 0x000000ff00047c82 */ /* 0x000fca0008000000 */
.L_x_0:
[----:B------:R-:W2:Y:S01]  /*01b0*/  LDG.E.U16 R6, desc[UR6][R2.64] ;  /* 0x0000000602067981 */ /* 0x000ea2000c1e1500 */
[----:B------:R-:W-:-:S03]  /*01c0*/  VIADD R4, R8, UR4 ;  /* 0x0000000408047c36 */ /* 0x000fc60008000000 */
[----:B------:R-:W3:Y:S02]  /*01d0*/  LDG.E.U16 R7, desc[UR6][R2.64+0x2] ;  /* 0x0000020602077981 */ /* 0x000ee4000c1e1500 */
[----:B0-----:R-:W-:-:S04]  /*01e0*/  IADD3 R4, P0, PT, R4, UR8, RZ ;  /* 0x0000000804047c10 */ /* 0x001fc8000ff1e0ff */
[----:B------:R-:W-:-:S06]  /*01f0*/  IADD3.X R5, PT, PT, RZ, UR9, RZ, P0, !PT ;  /* 0x00000009ff057c10 */ /* 0x000fcc00087fe4ff */
[----:B------:R-:W4:Y:S01]  /*0200*/  LDG.E.U8 R5, desc[UR6][R4.64] ;  /* 0x0000000604057981 */ /* 0x000f22000c1e1100 */
[----:B--2---:R-:W-:-:S04]  /*0210*/  IMAD R6, R6, UR4, RZ ;  /* 0x0000000406067c24 */ /* 0x004fc8000f8e02ff */
[----:B---3--:R-:W-:-:S05]  /*0220*/  IMAD R6, R7, R6, R0 ;  /* 0x0000000607067224 */ /* 0x008fca00078e0200 */
[----:B-1----:R-:W-:-:S05]  /*0230*/  IADD3 R6, P0, PT, R6, UR10, RZ ;  /* 0x0000000a06067c10 */ /* 0x002fca000ff1e0ff */
[----:B------:R-:W-:-:S05]  /*0240*/  IMAD.X R7, RZ, RZ, UR11, P0 ;  /* 0x0000000bff077e24 */ /* 0x000fca00080e06ff */
[----:B----4-:R2:W-:Y:S04]  /*0250*/  STG.E.U8 desc[UR6][R6.64], R5 ;  /* 0x0000000506007986 */ /* 0x0105e8000c101106 */
[----:B------:R-:W3:Y:S01]  /*0260*/  LDG.E.U16 R9, desc[UR6][R2.64+0x4] ;  /* 0x0000040602097981 */ /* 0x000ee2000c1e1500 */
[----:B------:R-:W-:-:S06]  /*0270*/  UIADD3 UR4, UPT, UPT, UR4, 0x1, URZ ;  /* 0x0000000104047890 */ /* 0x000fcc000fffe0ff */
[----:B---3--:R-:W-:-:S13]  /*0280*/  ISETP.LE.U32.AND P0, PT, R9, UR4, PT ;  /* 0x0000000409007c0c */ /* 0x008fda000bf03070 */
[----:B--2---:R-:W-:Y:S05]  /*0290*/  @!P0 BRA `(.L_x_0) ;  /* 0xfffffffc00c48947 */ /* 0x004fea000383ffff */
[----:B------:R-:W-:Y:S05]  /*02a0*/  EXIT ;  /* 0x000000000000794d */ /* 0x000fea0003800000 */
.L_x_1:
[----:B------:R-:W-:-:S00]  /*02b0*/  BRA `(.L_x_1) ;  /* 0xfffffffc00fc7947 */ /* 0x000fc0000383ffff */
[----:B------:R-:W-:-:S00]  /*02c0*/  NOP ;  /* 0x0000000000007918 */ /* 0x000fc00000000000 */
        /* <DEDUP_REMOVED lines=11> */
.L_x_2:


//--------------------- .nv.shared.reserved.0     --------------------------
	.section	.nv.shared.reserved.0,"aw",@nobits
	.weak		__nv_reservedSMEM_offset_0_alias
	.size		__nv_reservedSMEM_offset_0_alias, 0, 64
	.other		__nv_reservedSMEM_offset_0_alias,@"STO_CUDA_RESERVED_SHARED STV_DEFAULT"
__nv_reservedSMEM_offset_0_alias:
	.zero		0
	.zero		64


//--------------------- .nv.constant0._Z7hwc2chwP14ImageDimensionPhS1_ --------------------------
	.section	.nv.constant0._Z7hwc2chwP14ImageDimensionPhS1_,"a",@progbits
	.sectionflags	@""
	.align	4
.nv.constant0._Z7hwc2chwP14ImageDimensionPhS1_:
	.zero		920


//--------------------- SYMBOLS --------------------------

	.type		.nv.reservedSmem.offset0,@object
	.size		.nv.reservedSmem.offset0,0x4
